//
// Generated by NVIDIA NVVM Compiler
//
// Compiler Build ID: CL-36424714
// Cuda compilation tools, release 13.0, V13.0.88
// Based on NVVM 20.0.0
//

.version 9.0
.target sm_100
.address_size 64

	// .globl	_Z3addPfS_i

.visible .entry _Z3addPfS_i(
	.param .u64 .ptr .align 1 _Z3addPfS_i_param_0,
	.param .u64 .ptr .align 1 _Z3addPfS_i_param_1,
	.param .u32 _Z3addPfS_i_param_2
)
{
	.reg .pred 	%p<2>;
	.reg .b32 	%r<6>;
	.reg .b32 	%f<4>;
	.reg .b64 	%rd<8>;

	ld.param.u64 	%rd1, [_Z3addPfS_i_param_0];
	ld.param.u64 	%rd2, [_Z3addPfS_i_param_1];
	ld.param.u32 	%r2, [_Z3addPfS_i_param_2];
	mov.u32 	%r3, %ctaid.x;
	mov.u32 	%r4, %ntid.x;
	mov.u32 	%r5, %tid.x;
	mad.lo.s32 	%r1, %r3, %r4, %r5;
	setp.ge.s32 	%p1, %r1, %r2;
	@%p1 bra 	$L__BB0_2;
	cvta.to.global.u64 	%rd3, %rd1;
	cvta.to.global.u64 	%rd4, %rd2;
	mul.wide.s32 	%rd5, %r1, 4;
	add.s64 	%rd6, %rd3, %rd5;
	ld.global.f32 	%f1, [%rd6];
	add.s64 	%rd7, %rd4, %rd5;
	ld.global.f32 	%f2, [%rd7];
	add.f32 	%f3, %f1, %f2;
	st.global.f32 	[%rd6], %f3;
$L__BB0_2:
	ret;

}


// ===== COMPILED SASS (sm_100) =====

	.target	sm_100

	.elftype	@"ET_EXEC"


//--------------------- .note.nv.tkinfo           --------------------------
	.section	.note.nv.tkinfo,"",@"SHT_NOTE"
	.sectionflags	@"SHF_NOTE_NV_TKINFO"
	.tkinfo
        /*0018*/ 	.word	0x00000002
        /*0030*/ 	.string	""
        /*0030*/ 	.string	"ptxas"
        /*0030*/ 	.string	"Cuda compilation tools, release 13.0, V13.0.88"
        /*0030*/ 	.string	"Build cuda_13.0.r13.0/compiler.36424714_0"
        /*0030*/ 	.string	"-arch sm_100 -m 64 "



//--------------------- .note.nv.cuinfo           --------------------------
	.section	.note.nv.cuinfo,"",@"SHT_NOTE"
	.sectionflags	@"SHF_NOTE_NV_CUINFO"
        /*0018*/ 	.short	0x0002
        /*001a*/ 	.short	0x0064
        /*001c*/ 	.short	0x0082
	.zero		2


//--------------------- .nv.info                  --------------------------
	.section	.nv.info,"",@"SHT_CUDA_INFO"
	.align	4


	//----- nvinfo : EIATTR_REGCOUNT
	.align		4
        /*0000*/ 	.byte	0x04, 0x2f
        /*0002*/ 	.short	(.L_1 - .L_0)
	.align		4
.L_0:
        /*0004*/ 	.word	index@(_Z3addPfS_i)
        /*0008*/ 	.word	0x0000000a


	//----- nvinfo : EIATTR_FRAME_SIZE
	.align		4
.L_1:
        /*000c*/ 	.byte	0x04, 0x11
        /*000e*/ 	.short	(.L_3 - .L_2)
	.align		4
.L_2:
        /*0010*/ 	.word	index@(_Z3addPfS_i)
        /*0014*/ 	.word	0x00000000


	//----- nvinfo : EIATTR_MIN_STACK_SIZE
	.align		4
.L_3:
        /*0018*/ 	.byte	0x04, 0x12
        /*001a*/ 	.short	(.L_5 - .L_4)
	.align		4
.L_4:
        /*001c*/ 	.word	index@(_Z3addPfS_i)
        /*0020*/ 	.word	0x00000000
.L_5:


//--------------------- .nv.compat                --------------------------
	.section	.nv.compat,"",@"SHT_CUDA_COMPAT_INFO"
	.align	4
        /*0000*/ 	.byte	0x02, 0x09, 0x00, 0x00, 0x02, 0x02, 0x01, 0x00, 0x02, 0x05, 0x05, 0x00, 0x03, 0x07, 0x01, 0x01
        /*0010*/ 	.byte	0x02, 0x03, 0x00, 0x00, 0x02, 0x06, 0x01, 0x00, 0x04, 0x0b, 0x08, 0x00, 0x09, 0x00, 0x00, 0x00
        /*0020*/ 	.byte	0x00, 0x00, 0x00, 0x00


//--------------------- .nv.info._Z3addPfS_i      --------------------------
	.section	.nv.info._Z3addPfS_i,"",@"SHT_CUDA_INFO"
	.sectionflags	@""
	.align	4


	//----- nvinfo : EIATTR_CUDA_API_VERSION
	.align		4
        /*0000*/ 	.byte	0x04, 0x37
        /*0002*/ 	.short	(.L_7 - .L_6)
.L_6:
        /*0004*/ 	.word	0x00000082


	//----- nvinfo : EIATTR_KPARAM_INFO
	.align		4
.L_7:
        /*0008*/ 	.byte	0x04, 0x17
        /*000a*/ 	.short	(.L_9 - .L_8)
.L_8:
        /*000c*/ 	.word	0x00000000
        /*0010*/ 	.short	0x0002
        /*0012*/ 	.short	0x0010
        /*0014*/ 	.byte	0x00, 0xf0, 0x11, 0x00


	//----- nvinfo : EIATTR_KPARAM_INFO
	.align		4
.L_9:
        /*0018*/ 	.byte	0x04, 0x17
        /*001a*/ 	.short	(.L_11 - .L_10)
.L_10:
        /*001c*/ 	.word	0x00000000
        /*0020*/ 	.short	0x0001
        /*0022*/ 	.short	0x0008
        /*0024*/ 	.byte	0x00, 0xf5, 0x21, 0x00


	//----- nvinfo : EIATTR_KPARAM_INFO
	.align		4
.L_11:
        /*0028*/ 	.byte	0x04, 0x17
        /*002a*/ 	.short	(.L_13 - .L_12)
.L_12:
        /*002c*/ 	.word	0x00000000
        /*0030*/ 	.short	0x0000
        /*0032*/ 	.short	0x0000
        /*0034*/ 	.byte	0x00, 0xf5, 0x21, 0x00


	//----- nvinfo : EIATTR_SPARSE_MMA_MASK
	.align		4
.L_13:
        /*0038*/ 	.byte	0x03, 0x50
        /*003a*/ 	.short	0x0000


	//----- nvinfo : EIATTR_MAXREG_COUNT
	.align		4
        /*003c*/ 	.byte	0x03, 0x1b
        /*003e*/ 	.short	0x00ff


	//----- nvinfo : EIATTR_MERCURY_ISA_VERSION
	.align		4
        /*0040*/ 	.byte	0x03, 0x5f
        /*0042*/ 	.short	0x0101


	//----- nvinfo : EIATTR_VRC_CTA_INIT_COUNT
	.align		4
        /*0044*/ 	.byte	0x02, 0x4a
	.zero		1
	.zero		1


	//----- nvinfo : EIATTR_EXIT_INSTR_OFFSETS
	.align		4
        /*0048*/ 	.byte	0x04, 0x1c
        /*004a*/ 	.short	(.L_15 - .L_14)


	//   ....[0]....
.L_14:
        /*004c*/ 	.word	0x00000070


	//   ....[1]....
        /*0050*/ 	.word	0x00000110


	//----- nvinfo : EIATTR_CBANK_PARAM_SIZE
	.align		4
.L_15:
        /*0054*/ 	.byte	0x03, 0x19
        /*0056*/ 	.short	0x0014


	//----- nvinfo : EIATTR_PARAM_CBANK
	.align		4
        /*0058*/ 	.byte	0x04, 0x0a
        /*005a*/ 	.short	(.L_17 - .L_16)
	.align		4
.L_16:
        /*005c*/ 	.word	index@(.nv.constant0._Z3addPfS_i)
        /*0060*/ 	.short	0x0380
        /*0062*/ 	.short	0x0014


	//----- nvinfo : EIATTR_SW_WAR
	.align		4
.L_17:
        /*0064*/ 	.byte	0x04, 0x36
        /*0066*/ 	.short	(.L_19 - .L_18)
.L_18:
        /*0068*/ 	.word	0x00000008
.L_19:


//--------------------- .nv.callgraph             --------------------------
	.section	.nv.callgraph,"",@"SHT_CUDA_CALLGRAPH"
	.align	4
	.sectionentsize	8
	.align		4
        /*0000*/ 	.word	0x00000000
	.align		4
        /*0004*/ 	.word	0xffffffff
	.align		4
        /*0008*/ 	.word	0x00000000
	.align		4
        /*000c*/ 	.word	0xfffffffe
	.align		4
        /*0010*/ 	.word	0x00000000
	.align		4
        /*0014*/ 	.word	0xfffffffd
	.align		4
        /*0018*/ 	.word	0x00000000
	.align		4
        /*001c*/ 	.word	0xfffffffc


//--------------------- .text._Z3addPfS_i         --------------------------
	.section	.text._Z3addPfS_i,"ax",@progbits
	.align	128
        .global         _Z3addPfS_i
        .type           _Z3addPfS_i,@function
        .size           _Z3addPfS_i,(.L_x_1 - _Z3addPfS_i)
        .other          _Z3addPfS_i,@"STO_CUDA_ENTRY STV_DEFAULT"
_Z3addPfS_i:
.text._Z3addPfS_i:
[----:B------:R-:W-:Y:S01]  /*0000*/  LDC R1, c[0x0][0x37c] ;  /* 0x0000df00ff017b82 */ /* 0x000fe20000000800 */
[----:B------:R-:W0:Y:S07]  /*0010*/  S2R R0, SR_TID.X ;  /* 0x0000000000007919 */ /* 0x000e2e0000002100 */
[----:B------:R-:W0:Y:S01]  /*0020*/  S2UR UR4, SR_CTAID.X ;  /* 0x00000000000479c3 */ /* 0x000e220000002500 */
[----:B------:R-:W1:Y:S07]  /*0030*/  LDCU UR5, c[0x0][0x390] ;  /* 0x00007200ff0577ac */ /* 0x000e6e0008000800 */
[----:B------:R-:W0:Y:S02]  /*0040*/  LDC R7, c[0x0][0x360] ;  /* 0x0000d800ff077b82 */ /* 0x000e240000000800 */
[----:B0-----:R-:W-:-:S05]  /*0050*/  IMAD R7, R7, UR4, R0 ;  /* 0x0000000407077c24 */ /* 0x001fca000f8e0200 */
[----:B-1----:R-:W-:-:S13]  /*0060*/  ISETP.GE.AND P0, PT, R7, UR5, PT ;  /* 0x0000000507007c0c */ /* 0x002fda000bf06270 */
[----:B------:R-:W-:Y:S05]  /*0070*/  @P0 EXIT ;  /* 0x000000000000094d */ /* 0x000fea0003800000 */
[----:B------:R-:W0:Y:S01]  /*0080*/  LDC.64 R4, c[0x0][0x388] ;  /* 0x0000e200ff047b82 */ /* 0x000e220000000a00 */
[----:B------:R-:W1:Y:S07]  /*0090*/  LDCU.64 UR4, c[0x0][0x358] ;  /* 0x00006b00ff0477ac */ /* 0x000e6e0008000a00 */
[----:B------:R-:W2:Y:S01]  /*00a0*/  LDC.64 R2, c[0x0][0x380] ;  /* 0x0000e000ff027b82 */ /* 0x000ea20000000a00 */
[----:B0-----:R-:W-:-:S06]  /*00b0*/  IMAD.WIDE R4, R7, 0x4, R4 ;  /* 0x0000000407047825 */ /* 0x001fcc00078e0204 */
[----:B-1----:R-:W3:Y:S01]  /*00c0*/  LDG.E R5, desc[UR4][R4.64] ;  /* 0x0000000404057981 */ /* 0x002ee2000c1e1900 */
[----:B--2---:R-:W-:-:S05]  /*00d0*/  IMAD.WIDE R2, R7, 0x4, R2 ;  /* 0x0000000407027825 */ /* 0x004fca00078e0202 */
[----:B------:R-:W3:Y:S02]  /*00e0*/  LDG.E R0, desc[UR4][R2.64] ;  /* 0x0000000402007981 */ /* 0x000ee4000c1e1900 */
[----:B---3--:R-:W-:-:S05]  /*00f0*/  FADD R7, R0, R5 ;  /* 0x0000000500077221 */ /* 0x008fca0000000000 */
[----:B------:R-:W-:Y:S01]  /*0100*/  STG.E desc[UR4][R2.64], R7 ;  /* 0x0000000702007986 */ /* 0x000fe2000c101904 */
[----:B------:R-:W-:Y:S05]  /*0110*/  EXIT ;  /* 0x000000000000794d */ /* 0x000fea0003800000 */
.L_x_0:
[----:B------:R-:W-:-:S00]  /*0120*/  BRA `(.L_x_0) ;  /* 0xfffffffc00fc7947 */ /* 0x000fc0000383ffff */
[----:B------:R-:W-:-:S00]  /*0130*/  NOP ;  /* 0x0000000000007918 */ /* 0x000fc00000000000 */
        /* <DEDUP_REMOVED lines=12> */
.L_x_1:


//--------------------- .nv.shared.reserved.0     --------------------------
	.section	.nv.shared.reserved.0,"aw",@nobits
	.weak		__nv_reservedSMEM_offset_0_alias
	.size		__nv_reservedSMEM_offset_0_alias, 0, 64
	.other		__nv_reservedSMEM_offset_0_alias,@"STO_CUDA_RESERVED_SHARED STV_DEFAULT"
__nv_reservedSMEM_offset_0_alias:
	.zero		0
	.zero		64


//--------------------- .nv.constant0._Z3addPfS_i --------------------------
	.section	.nv.constant0._Z3addPfS_i,"a",@progbits
	.sectionflags	@""
	.align	4
.nv.constant0._Z3addPfS_i:
	.zero		916


//--------------------- SYMBOLS --------------------------

	.type		.nv.reservedSmem.offset0,@object
	.size		.nv.reservedSmem.offset0,0x4
